	.headerflags	@"EF_CUDA_TEXMODE_UNIFIED EF_CUDA_64BIT_ADDRESS EF_CUDA_ACCELERATORS EF_CUDA_SM90 EF_CUDA_VIRTUAL_SM(EF_CUDA_SM90)"
	.elftype	@"ET_EXEC"


//--------------------- .nv.info                  --------------------------
	.section	.nv.info,"",@"SHT_CUDA_INFO"
	.align	4


	//----- nvinfo : EIATTR_REGCOUNT
	.align		4
        /*0000*/ 	.byte	0x04, 0x2f
        /*0002*/ 	.short	(.L_2 - .L_1)
	.align		4
.L_1:
        /*0004*/ 	.word	index@(triton_poi_fused_binary_cross_entropy_with_logits_mean_0)
        /*0008*/ 	.word	0x0000001d


	//----- nvinfo : EIATTR_MIN_STACK_SIZE
	.align		4
.L_2:
        /*000c*/ 	.byte	0x04, 0x12
        /*000e*/ 	.short	(.L_4 - .L_3)
	.align		4
.L_3:
        /*0010*/ 	.word	index@(triton_poi_fused_binary_cross_entropy_with_logits_mean_0)
        /*0014*/ 	.word	0x00000000


	//----- nvinfo : EIATTR_FRAME_SIZE
	.align		4
.L_4:
        /*0018*/ 	.byte	0x04, 0x11
        /*001a*/ 	.short	(.L_6 - .L_5)
	.align		4
.L_5:
        /*001c*/ 	.word	index@(triton_poi_fused_binary_cross_entropy_with_logits_mean_0)
        /*0020*/ 	.word	0x00000000


	//----- nvinfo : EIATTR_MIN_STACK_SIZE
	.align		4
.L_6:
        /*0024*/ 	.byte	0x04, 0x12
        /*0026*/ 	.short	(.L_8 - .L_7)
	.align		4
.L_7:
        /*0028*/ 	.word	index@(triton_poi_fused_binary_cross_entropy_with_logits_mean_0)
        /*002c*/ 	.word	0x00000000
.L_8:


//--------------------- .nv.info.triton_poi_fused_binary_cross_entropy_with_logits_mean_0 --------------------------
	.section	.nv.info.triton_poi_fused_binary_cross_entropy_with_logits_mean_0,"",@"SHT_CUDA_INFO"
	.sectionflags	@""
	.align	4


	//----- nvinfo : EIATTR_CUDA_API_VERSION
	.align		4
        /*0000*/ 	.byte	0x04, 0x37
        /*0002*/ 	.short	(.L_10 - .L_9)
.L_9:
        /*0004*/ 	.word	0x0000007c


	//----- nvinfo : EIATTR_KPARAM_INFO
	.align		4
.L_10:
        /*0008*/ 	.byte	0x04, 0x17
        /*000a*/ 	.short	(.L_12 - .L_11)
.L_11:
        /*000c*/ 	.word	0x00000000
        /*0010*/ 	.short	0x0003
        /*0012*/ 	.short	0x0018
        /*0014*/ 	.byte	0x00, 0xf0, 0x11, 0x00


	//----- nvinfo : EIATTR_KPARAM_INFO
	.align		4
.L_12:
        /*0018*/ 	.byte	0x04, 0x17
        /*001a*/ 	.short	(.L_14 - .L_13)
.L_13:
        /*001c*/ 	.word	0x00000000
        /*0020*/ 	.short	0x0002
        /*0022*/ 	.short	0x0010
        /*0024*/ 	.byte	0x00, 0xf4, 0x21, 0x00


	//----- nvinfo : EIATTR_KPARAM_INFO
	.align		4
.L_14:
        /*0028*/ 	.byte	0x04, 0x17
        /*002a*/ 	.short	(.L_16 - .L_15)
.L_15:
        /*002c*/ 	.word	0x00000000
        /*0030*/ 	.short	0x0001
        /*0032*/ 	.short	0x0008
        /*0034*/ 	.byte	0x00, 0xf4, 0x21, 0x00


	//----- nvinfo : EIATTR_KPARAM_INFO
	.align		4
.L_16:
        /*0038*/ 	.byte	0x04, 0x17
        /*003a*/ 	.short	(.L_18 - .L_17)
.L_17:
        /*003c*/ 	.word	0x00000000
        /*0040*/ 	.short	0x0000
        /*0042*/ 	.short	0x0000
        /*0044*/ 	.byte	0x00, 0xf4, 0x21, 0x00


	//----- nvinfo : EIATTR_SPARSE_MMA_MASK
	.align		4
.L_18:
        /*0048*/ 	.byte	0x03, 0x50
        /*004a*/ 	.short	0x0000


	//----- nvinfo : EIATTR_MAXREG_COUNT
	.align		4
        /*004c*/ 	.byte	0x03, 0x1b
        /*004e*/ 	.short	0x00ff


	//----- nvinfo : EIATTR_EXIT_INSTR_OFFSETS
	.align		4
        /*0050*/ 	.byte	0x04, 0x1c
        /*0052*/ 	.short	(.L_20 - .L_19)


	//   ....[0]....
.L_19:
        /*0054*/ 	.word	0x00000c80


	//   ....[1]....
        /*0058*/ 	.word	0x00000cb0


	//----- nvinfo : EIATTR_REQNTID
	.align		4
.L_20:
        /*005c*/ 	.byte	0x04, 0x10
        /*005e*/ 	.short	(.L_22 - .L_21)
.L_21:
        /*0060*/ 	.word	0x00000080
        /*0064*/ 	.word	0x00000001
        /*0068*/ 	.word	0x00000001


	//----- nvinfo : EIATTR_CRS_STACK_SIZE
	.align		4
.L_22:
        /*006c*/ 	.byte	0x04, 0x1e
        /*006e*/ 	.short	(.L_24 - .L_23)
.L_23:
        /*0070*/ 	.word	0x00000000


	//----- nvinfo : EIATTR_CBANK_PARAM_SIZE
	.align		4
.L_24:
        /*0074*/ 	.byte	0x03, 0x19
        /*0076*/ 	.short	0x001c


	//----- nvinfo : EIATTR_PARAM_CBANK
	.align		4
        /*0078*/ 	.byte	0x04, 0x0a
        /*007a*/ 	.short	(.L_26 - .L_25)
	.align		4
.L_25:
        /*007c*/ 	.word	index@(.nv.constant0.triton_poi_fused_binary_cross_entropy_with_logits_mean_0)
        /*0080*/ 	.short	0x0210
        /*0082*/ 	.short	0x001c


	//----- nvinfo : EIATTR_SW_WAR
	.align		4
.L_26:
        /*0084*/ 	.byte	0x04, 0x36
        /*0086*/ 	.short	(.L_28 - .L_27)
.L_27:
        /*0088*/ 	.word	0x00000008
.L_28:


//--------------------- .nv.callgraph             --------------------------
	.section	.nv.callgraph,"",@"SHT_CUDA_CALLGRAPH"
	.align	4
	.sectionentsize	8
	.align		4
        /*0000*/ 	.word	0x00000000
	.align		4
        /*0004*/ 	.word	0xffffffff
	.align		4
        /*0008*/ 	.word	0x00000000
	.align		4
        /*000c*/ 	.word	0xfffffffe
	.align		4
        /*0010*/ 	.word	0x00000000
	.align		4
        /*0014*/ 	.word	0xfffffffd
	.align		4
        /*0018*/ 	.word	0x00000000
	.align		4
        /*001c*/ 	.word	0xfffffffc


//--------------------- .nv.constant4             --------------------------
	.section	.nv.constant4,"a",@progbits
	.align	8
	.align		8
.nv.constant4:
        /*0000*/ 	.dword	_$_str


//--------------------- .text.triton_poi_fused_binary_cross_entropy_with_logits_mean_0 --------------------------
	.section	.text.triton_poi_fused_binary_cross_entropy_with_logits_mean_0,"ax",@progbits
	.align	128
        .global         triton_poi_fused_binary_cross_entropy_with_logits_mean_0
        .type           triton_poi_fused_binary_cross_entropy_with_logits_mean_0,@function
        .size           triton_poi_fused_binary_cross_entropy_with_logits_mean_0,(.L_x_9 - triton_poi_fused_binary_cross_entropy_with_logits_mean_0)
        .other          triton_poi_fused_binary_cross_entropy_with_logits_mean_0,@"STO_CUDA_ENTRY STV_DEFAULT"
triton_poi_fused_binary_cross_entropy_with_logits_mean_0:
.text.triton_poi_fused_binary_cross_entropy_with_logits_mean_0:
[----:B------:R-:W0:Y:S02]  /*0000*/  LDC R1, c[0x0][0x28] ;  /* 0x00000a00ff017b82 */ /* 0x000e240000000800 */
[----:B------:R-:W1:Y:S01]  /*0010*/  S2R R9, SR_TID.X ;  /* 0x0000000000097919 */ /* 0x000e620000002100 */
[----:B------:R-:W2:Y:S01]  /*0020*/  LDC.64 R10, c[0x0][0x218] ;  /* 0x00008600ff0a7b82 */ /* 0x000ea20000000a00 */
[----:B------:R-:W-:Y:S01]  /*0030*/  HFMA2.MMA R8, -RZ, RZ, 0, 0 ;  /* 0x00000000ff087435 */ /* 0x000fe200000001ff */
[----:B------:R-:W-:Y:S01]  /*0040*/  ULDC.64 UR4, c[0x0][0x208] ;  /* 0x0000820000047ab9 */ /* 0x000fe20000000a00 */
[----:B------:R-:W3:Y:S01]  /*0050*/  S2R R0, SR_CTAID.X ;  /* 0x0000000000007919 */ /* 0x000ee20000002500 */
[----:B------:R-:W-:Y:S02]  /*0060*/  CS2R R6, SRZ ;  /* 0x0000000000067805 */ /* 0x000fe4000001ff00 */
[----:B------:R-:W-:Y:S02]  /*0070*/  CS2R R4, SRZ ;  /* 0x0000000000047805 */ /* 0x000fe4000001ff00 */
[----:B------:R-:W4:Y:S01]  /*0080*/  LDC.64 R12, c[0x0][0x210] ;  /* 0x00008400ff0c7b82 */ /* 0x000f220000000a00 */
[----:B-1----:R-:W-:-:S04]  /*0090*/  LOP3.LUT R9, R9, 0x7f, RZ, 0xc0, !PT ;  /* 0x0000007f09097812 */ /* 0x002fc800078ec0ff */
[----:B---3--:R-:W-:-:S04]  /*00a0*/  LEA R9, R0, R9, 0x7 ;  /* 0x0000000900097211 */ /* 0x008fc800078e38ff */
[C---:B------:R-:W-:Y:S01]  /*00b0*/  ISETP.GE.AND P0, PT, R9.reuse, 0x600, PT ;  /* 0x000006000900780c */ /* 0x040fe20003f06270 */
[----:B------:R-:W-:-:S05]  /*00c0*/  IMAD.HI R0, R9, 0x2aaaaaab, RZ ;  /* 0x2aaaaaab09007827 */ /* 0x000fca00078e02ff */
[----:B------:R-:W-:-:S04]  /*00d0*/  SHF.R.U32.HI R3, RZ, 0x1f, R0 ;  /* 0x0000001fff037819 */ /* 0x000fc80000011600 */
[----:B------:R-:W-:-:S04]  /*00e0*/  LEA.HI.SX32 R3, R0, R3, 0x1c ;  /* 0x0000000300037211 */ /* 0x000fc800078fe2ff */
[----:B------:R-:W-:-:S05]  /*00f0*/  SHF.L.U32 R3, R3, 0x2, RZ ;  /* 0x0000000203037819 */ /* 0x000fca00000006ff */
[----:B--2---:R-:W-:-:S05]  /*0100*/  IMAD.WIDE R10, R3, 0x4, R10 ;  /* 0x00000004030a7825 */ /* 0x004fca00078e020a */
[----:B------:R-:W2:Y:S04]  /*0110*/  @!P0 LDG.E.EL R8, desc[UR4][R10.64] ;  /* 0x000000040a088981 */ /* 0x000ea8000c2e1900 */
[----:B------:R-:W3:Y:S04]  /*0120*/  @!P0 LDG.E.EL R7, desc[UR4][R10.64+0x4] ;  /* 0x000004040a078981 */ /* 0x000ee8000c2e1900 */
[----:B------:R-:W3:Y:S04]  /*0130*/  @!P0 LDG.E.EL R6, desc[UR4][R10.64+0x8] ;  /* 0x000008040a068981 */ /* 0x000ee8000c2e1900 */
[----:B------:R2:W3:Y:S01]  /*0140*/  @!P0 LDG.E.EL R5, desc[UR4][R10.64+0xc] ;  /* 0x00000c040a058981 */ /* 0x0004e2000c2e1900 */
[----:B------:R-:W-:-:S02]  /*0150*/  SHF.L.U32 R3, R9, 0x2, RZ ;  /* 0x0000000209037819 */ /* 0x000fc400000006ff */
[----:B------:R-:W-:-:S03]  /*0160*/  MOV R0, RZ ;  /* 0x000000ff00007202 */ /* 0x000fc60000000f00 */
[----:B----4-:R-:W-:Y:S01]  /*0170*/  IMAD.WIDE R12, R3, 0x4, R12 ;  /* 0x00000004030c7825 */ /* 0x010fe200078e020c */
[----:B------:R-:W-:-:S04]  /*0180*/  CS2R R2, SRZ ;  /* 0x0000000000027805 */ /* 0x000fc8000001ff00 */
[----:B------:R-:W5:Y:S04]  /*0190*/  @!P0 LDG.E.EL R4, desc[UR4][R12.64] ;  /* 0x000000040c048981 */ /* 0x000f68000c2e1900 */
[----:B------:R-:W5:Y:S04]  /*01a0*/  @!P0 LDG.E.EL R3, desc[UR4][R12.64+0x4] ;  /* 0x000004040c038981 */ /* 0x000f68000c2e1900 */
[----:B------:R-:W5:Y:S04]  /*01b0*/  @!P0 LDG.E.EL R2, desc[UR4][R12.64+0x8] ;  /* 0x000008040c028981 */ /* 0x000f68000c2e1900 */
[----:B------:R1:W5:Y:S01]  /*01c0*/  @!P0 LDG.E.EL R0, desc[UR4][R12.64+0xc] ;  /* 0x00000c040c008981 */ /* 0x000362000c2e1900 */
[----:B------:R-:W-:Y:S01]  /*01d0*/  HFMA2.MMA R16, -RZ, RZ, 1.625, 0 ;  /* 0x3e800000ff107435 */ /* 0x000fe200000001ff */
[----:B------:R-:W-:Y:S01]  /*01e0*/  BSSY B0, `(.L_x_0) ;  /* 0x000005f000007945 */ /* 0x000fe20003800000 */
[----:B--2---:R-:W-:-:S02]  /*01f0*/  LOP3.LUT R10, R8, 0x7fffffff, RZ, 0xc0, !PT ;  /* 0x7fffffff080a7812 */ /* 0x004fc400078ec0ff */
[----:B---3--:R-:W-:-:S03]  /*0200*/  LOP3.LUT R14, R7, 0x7fffffff, RZ, 0xc0, !PT ;  /* 0x7fffffff070e7812 */ /* 0x008fc600078ec0ff */
[----:B------:R-:W-:-:S04]  /*0210*/  FADD R10, RZ, -R10 ;  /* 0x8000000aff0a7221 */ /* 0x000fc80000000000 */
[----:B------:R-:W-:Y:S01]  /*0220*/  FMUL R11, R10, 1.4426950216293334961 ;  /* 0x3fb8aa3b0a0b7820 */ /* 0x000fe20000400000 */
[----:B------:R-:W-:Y:S01]  /*0230*/  FADD R14, RZ, -R14 ;  /* 0x8000000eff0e7221 */ /* 0x000fe20000000000 */
[----:B-1----:R-:W-:-:S03]  /*0240*/  LOP3.LUT R13, R5, 0x7fffffff, RZ, 0xc0, !PT ;  /* 0x7fffffff050d7812 */ /* 0x002fc600078ec0ff */
[----:B------:R-:W-:Y:S01]  /*0250*/  FSETP.GEU.AND P1, PT, R11, -126, PT ;  /* 0xc2fc00000b00780b */ /* 0x000fe20003f2e000 */
[----:B------:R-:W-:Y:S01]  /*0260*/  FMUL R17, R14, 1.4426950216293334961 ;  /* 0x3fb8aa3b0e117820 */ /* 0x000fe20000400000 */
[----:B------:R-:W-:-:S04]  /*0270*/  LOP3.LUT R14, R6, 0x7fffffff, RZ, 0xc0, !PT ;  /* 0x7fffffff060e7812 */ /* 0x000fc800078ec0ff */
[----:B------:R-:W-:Y:S01]  /*0280*/  FSETP.GEU.AND P2, PT, R17, -126, PT ;  /* 0xc2fc00001100780b */ /* 0x000fe20003f4e000 */
[----:B------:R-:W-:-:S04]  /*0290*/  FADD R14, RZ, -R14 ;  /* 0x8000000eff0e7221 */ /* 0x000fc80000000000 */
[----:B------:R-:W-:Y:S01]  /*02a0*/  FMUL R19, R14, 1.4426950216293334961 ;  /* 0x3fb8aa3b0e137820 */ /* 0x000fe20000400000 */
[----:B------:R-:W-:Y:S01]  /*02b0*/  FADD R14, RZ, -R13 ;  /* 0x8000000dff0e7221 */ /* 0x000fe20000000000 */
[----:B------:R-:W-:-:S03]  /*02c0*/  @!P1 FMUL R11, R11, 0.5 ;  /* 0x3f0000000b0b9820 */ /* 0x000fc60000400000 */
[----:B------:R-:W-:Y:S01]  /*02d0*/  FMUL R24, R14, 1.4426950216293334961 ;  /* 0x3fb8aa3b0e187820 */ /* 0x000fe20000400000 */
[----:B------:R-:W1:Y:S01]  /*02e0*/  MUFU.EX2 R10, R11 ;  /* 0x0000000b000a7308 */ /* 0x000e620000000800 */
[----:B------:R-:W-:Y:S01]  /*02f0*/  MOV R14, 0x3d39bf78 ;  /* 0x3d39bf78000e7802 */ /* 0x000fe20000000f00 */
[----:B------:R-:W-:Y:S02]  /*0300*/  @!P2 FMUL R17, R17, 0.5 ;  /* 0x3f0000001111a820 */ /* 0x000fe40000400000 */
[----:B------:R-:W-:-:S04]  /*0310*/  FSETP.GEU.AND P3, PT, R24, -126, PT ;  /* 0xc2fc00001800780b */ /* 0x000fc80003f6e000 */
[----:B------:R-:W2:Y:S01]  /*0320*/  MUFU.EX2 R11, R17 ;  /* 0x00000011000b7308 */ /* 0x000ea20000000800 */
[----:B-1----:R-:W-:Y:S01]  /*0330*/  @!P1 FMUL R10, R10, R10 ;  /* 0x0000000a0a0a9220 */ /* 0x002fe20000400000 */
[----:B------:R-:W-:-:S07]  /*0340*/  FSETP.GEU.AND P1, PT, R19, -126, PT ;  /* 0xc2fc00001300780b */ /* 0x000fce0003f2e000 */
[----:B------:R-:W-:Y:S01]  /*0350*/  @!P3 FMUL R24, R24, 0.5 ;  /* 0x3f0000001818b820 */ /* 0x000fe20000400000 */
[----:B------:R-:W-:Y:S01]  /*0360*/  FADD.FTZ.RZ R12, R10, 1 ;  /* 0x3f8000000a0c7421 */ /* 0x000fe2000001c000 */
[----:B--2---:R-:W-:-:S04]  /*0370*/  @!P2 FMUL R11, R11, R11 ;  /* 0x0000000b0b0ba220 */ /* 0x004fc80000400000 */
[----:B------:R-:W-:-:S04]  /*0380*/  IADD3 R12, R12, -0x3f400000, RZ ;  /* 0xc0c000000c0c7810 */ /* 0x000fc80007ffe0ff */
[----:B------:R-:W-:Y:S01]  /*0390*/  LOP3.LUT R15, R12, 0xff800000, RZ, 0xc0, !PT ;  /* 0xff8000000c0f7812 */ /* 0x000fe200078ec0ff */
[----:B------:R-:W-:-:S03]  /*03a0*/  @!P1 FMUL R19, R19, 0.5 ;  /* 0x3f00000013139820 */ /* 0x000fc60000400000 */
[----:B------:R-:W-:Y:S02]  /*03b0*/  IADD3 R13, -R15, 0x40800000, RZ ;  /* 0x408000000f0d7810 */ /* 0x000fe40007ffe1ff */
[----:B------:R-:W-:Y:S02]  /*03c0*/  IADD3 R21, R10, -R15, RZ ;  /* 0x8000000f0a157210 */ /* 0x000fe40007ffe0ff */
[----:B------:R-:W-:Y:S01]  /*03d0*/  I2FP.F32.S32 R15, R15 ;  /* 0x0000000f000f7245 */ /* 0x000fe20000201400 */
[----:B------:R-:W-:Y:S01]  /*03e0*/  FFMA.FTZ R12, R13, R16, -1 ;  /* 0xbf8000000d0c7423 */ /* 0x000fe20000010010 */
[----:B------:R-:W-:-:S03]  /*03f0*/  FADD.FTZ.RZ R13, R11, 1 ;  /* 0x3f8000000b0d7421 */ /* 0x000fc6000001c000 */
[----:B------:R-:W-:Y:S01]  /*0400*/  FADD R21, R21, R12 ;  /* 0x0000000c15157221 */ /* 0x000fe20000000000 */
[----:B------:R-:W-:Y:S01]  /*0410*/  FMUL R15, R15, 1.1920928955078125e-07 ;  /* 0x340000000f0f7820 */ /* 0x000fe20000400000 */
[----:B------:R-:W1:Y:S01]  /*0420*/  MUFU.EX2 R12, R19 ;  /* 0x00000013000c7308 */ /* 0x000e620000000800 */
[----:B------:R-:W-:Y:S01]  /*0430*/  IADD3 R17, R13, -0x3f400000, RZ ;  /* 0xc0c000000d117810 */ /* 0x000fe20007ffe0ff */
[----:B------:R-:W-:-:S04]  /*0440*/  FFMA.FTZ R18, R21, -R14, 0.10546888411045074463 ;  /* 0x3dd8001215127423 */ /* 0x000fc8000001080e */
[C---:B------:R-:W-:Y:S02]  /*0450*/  FFMA.FTZ R18, R21.reuse, R18, -0.13229703903198242188 ;  /* 0xbe0778e015127423 */ /* 0x040fe40000010012 */
[----:B------:R-:W2:Y:S02]  /*0460*/  MUFU.EX2 R13, R24 ;  /* 0x00000018000d7308 */ /* 0x000ea40000000800 */
[----:B------:R-:W-:-:S04]  /*0470*/  FFMA.FTZ R18, R21, R18, 0.14491446316242218018 ;  /* 0x3e14647515127423 */ /* 0x000fc80000010012 */
[----:B------:R-:W-:Y:S01]  /*0480*/  FFMA.FTZ R20, R21, R18, -0.16641564667224884033 ;  /* 0xbe2a68dd15147423 */ /* 0x000fe20000010012 */
[----:B------:R-:W-:Y:S01]  /*0490*/  LOP3.LUT R18, R17, 0xff800000, RZ, 0xc0, !PT ;  /* 0xff80000011127812 */ /* 0x000fe200078ec0ff */
[----:B-1----:R-:W-:Y:S01]  /*04a0*/  @!P1 FMUL R12, R12, R12 ;  /* 0x0000000c0c0c9220 */ /* 0x002fe20000400000 */
[----:B------:R-:W-:Y:S01]  /*04b0*/  ISETP.GE.U32.AND P1, PT, R10, 0x7f800000, PT ;  /* 0x7f8000000a00780c */ /* 0x000fe20003f26070 */
[C---:B------:R-:W-:Y:S01]  /*04c0*/  FFMA.FTZ R20, R21.reuse, R20, 0.19988867640495300293 ;  /* 0x3e4caf9e15147423 */ /* 0x040fe20000010014 */
[----:B------:R-:W-:Y:S01]  /*04d0*/  IADD3 R19, -R18, 0x40800000, RZ ;  /* 0x4080000012137810 */ /* 0x000fe20007ffe1ff */
[----:B------:R-:W-:Y:S01]  /*04e0*/  FADD.FTZ.RZ R23, R12, 1 ;  /* 0x3f8000000c177421 */ /* 0x000fe2000001c000 */
[----:B------:R-:W-:Y:S01]  /*04f0*/  IADD3 R17, R11, -R18, RZ ;  /* 0x800000120b117210 */ /* 0x000fe20007ffe0ff */
[----:B------:R-:W-:Y:S01]  /*0500*/  FFMA.FTZ R20, R21, R20, -0.25000196695327758789 ;  /* 0xbe80004215147423 */ /* 0x000fe20000010014 */
[----:B--2---:R-:W-:Y:S01]  /*0510*/  @!P3 FMUL R13, R13, R13 ;  /* 0x0000000d0d0db220 */ /* 0x004fe20000400000 */
[----:B------:R-:W-:Y:S01]  /*0520*/  FFMA.FTZ R22, R19, R16, -1 ;  /* 0xbf80000013167423 */ /* 0x000fe20000010010 */
[----:B------:R-:W-:Y:S01]  /*0530*/  IADD3 R19, R23, -0x3f400000, RZ ;  /* 0xc0c0000017137810 */ /* 0x000fe20007ffe0ff */
[----:B------:R-:W-:-:S02]  /*0540*/  FFMA.FTZ R20, R21, R20, 0.33333510160446166992 ;  /* 0x3eaaaae615147423 */ /* 0x000fc40000010014 */
[----:B------:R-:W-:Y:S01]  /*0550*/  FADD R17, R17, R22 ;  /* 0x0000001611117221 */ /* 0x000fe20000000000 */
[----:B------:R-:W-:Y:S01]  /*0560*/  FADD.FTZ.RZ R22, R13, 1 ;  /* 0x3f8000000d167421 */ /* 0x000fe2000001c000 */
[----:B------:R-:W-:Y:S01]  /*0570*/  FFMA.FTZ R20, R21, R20, -0.5 ;  /* 0xbf00000015147423 */ /* 0x000fe20000010014 */
[----:B------:R-:W-:Y:S01]  /*0580*/  LOP3.LUT R19, R19, 0xff800000, RZ, 0xc0, !PT ;  /* 0xff80000013137812 */ /* 0x000fe200078ec0ff */
[----:B------:R-:W-:Y:S02]  /*0590*/  FFMA.FTZ R24, R17, -R14, 0.10546888411045074463 ;  /* 0x3dd8001211187423 */ /* 0x000fe4000001080e */
[----:B------:R-:W-:Y:S01]  /*05a0*/  FMUL R20, R21, R20 ;  /* 0x0000001415147220 */ /* 0x000fe20000400000 */
[----:B------:R-:W-:Y:S01]  /*05b0*/  IADD3 R25, R22, -0x3f400000, RZ ;  /* 0xc0c0000016197810 */ /* 0x000fe20007ffe0ff */
[----:B------:R-:W-:Y:S01]  /*05c0*/  FFMA.FTZ R24, R17, R24, -0.13229703903198242188 ;  /* 0xbe0778e011187423 */ /* 0x000fe20000010018 */
[----:B------:R-:W-:Y:S01]  /*05d0*/  IADD3 R23, -R19, 0x40800000, RZ ;  /* 0x4080000013177810 */ /* 0x000fe20007ffe1ff */
[----:B------:R-:W-:Y:S01]  /*05e0*/  FFMA.FTZ R22, R21, R20, R21 ;  /* 0x0000001415167223 */ /* 0x000fe20000010015 */
[----:B------:R-:W-:Y:S01]  /*05f0*/  LOP3.LUT R20, R25, 0xff800000, RZ, 0xc0, !PT ;  /* 0xff80000019147812 */ /* 0x000fe200078ec0ff */
[----:B------:R-:W-:Y:S01]  /*0600*/  FFMA.FTZ R24, R17, R24, 0.14491446316242218018 ;  /* 0x3e14647511187423 */ /* 0x000fe20000010018 */
[----:B------:R-:W-:Y:S01]  /*0610*/  IADD3 R21, R12, -R19, RZ ;  /* 0x800000130c157210 */ /* 0x000fe20007ffe0ff */
[----:B------:R-:W-:Y:S01]  /*0620*/  FFMA.FTZ R26, R23, R16, -1 ;  /* 0xbf800000171a7423 */ /* 0x000fe20000010010 */
[----:B------:R-:W-:Y:S01]  /*0630*/  IADD3 R25, -R20, 0x40800000, RZ ;  /* 0x4080000014197810 */ /* 0x000fe20007ffe1ff */
[----:B------:R-:W-:Y:S01]  /*0640*/  FFMA.FTZ R24, R17, R24, -0.16641564667224884033 ;  /* 0xbe2a68dd11187423 */ /* 0x000fe20000010018 */
[----:B------:R-:W-:Y:S01]  /*0650*/  IADD3 R23, R13, -R20, RZ ;  /* 0x800000140d177210 */ /* 0x000fe20007ffe0ff */
[----:B------:R-:W-:Y:S01]  /*0660*/  FADD R21, R21, R26 ;  /* 0x0000001a15157221 */ /* 0x000fe20000000000 */
[----:B------:R-:W-:Y:S01]  /*0670*/  FFMA.FTZ R22, R15, 0.69314718246459960938, R22 ;  /* 0x3f3172180f167823 */ /* 0x000fe20000010016 */
[----:B------:R-:W-:Y:S01]  /*0680*/  FFMA.FTZ R26, R25, R16, -1 ;  /* 0xbf800000191a7423 */ /* 0x000fe20000010010 */
[----:B------:R-:W-:Y:S01]  /*0690*/  FFMA.FTZ R24, R17, R24, 0.19988867640495300293 ;  /* 0x3e4caf9e11187423 */ /* 0x000fe20000010018 */
[----:B------:R-:W-:-:S02]  /*06a0*/  FFMA.FTZ R16, R21, -R14, 0.10546888411045074463 ;  /* 0x3dd8001215107423 */ /* 0x000fc4000001080e */
[----:B------:R-:W-:Y:S01]  /*06b0*/  FADD R23, R23, R26 ;  /* 0x0000001a17177221 */ /* 0x000fe20000000000 */
[----:B------:R-:W-:Y:S01]  /*06c0*/  FFMA.FTZ R24, R17, R24, -0.25000196695327758789 ;  /* 0xbe80004211187423 */ /* 0x000fe20000010018 */
[----:B------:R-:W-:Y:S02]  /*06d0*/  FFMA.FTZ R16, R21, R16, -0.13229703903198242188 ;  /* 0xbe0778e015107423 */ /* 0x000fe40000010010 */
[----:B------:R-:W-:Y:S01]  /*06e0*/  FFMA.FTZ R14, R23, -R14, 0.10546888411045074463 ;  /* 0x3dd80012170e7423 */ /* 0x000fe2000001080e */
[----:B------:R-:W-:Y:S01]  /*06f0*/  FFMA.FTZ R24, R17, R24, 0.33333510160446166992 ;  /* 0x3eaaaae611187423 */ /* 0x000fe20000010018 */
[----:B------:R-:W-:Y:S02]  /*0700*/  FFMA.FTZ R16, R21, R16, 0.14491446316242218018 ;  /* 0x3e14647515107423 */ /* 0x000fe40000010010 */
[----:B------:R-:W-:Y:S01]  /*0710*/  FFMA.FTZ R14, R23, R14, -0.13229703903198242188 ;  /* 0xbe0778e0170e7423 */ /* 0x000fe2000001000e */
[----:B------:R-:W-:Y:S01]  /*0720*/  FFMA.FTZ R24, R17, R24, -0.5 ;  /* 0xbf00000011187423 */ /* 0x000fe20000010018 */
[----:B------:R-:W-:-:S02]  /*0730*/  FFMA.FTZ R16, R21, R16, -0.16641564667224884033 ;  /* 0xbe2a68dd15107423 */ /* 0x000fc40000010010 */
[----:B------:R-:W-:Y:S01]  /*0740*/  FFMA.FTZ R14, R23, R14, 0.14491446316242218018 ;  /* 0x3e146475170e7423 */ /* 0x000fe2000001000e */
[----:B------:R-:W-:Y:S01]  /*0750*/  FMUL R24, R17, R24 ;  /* 0x0000001811187220 */ /* 0x000fe20000400000 */
[----:B------:R-:W-:Y:S01]  /*0760*/  FFMA.FTZ R16, R21, R16, 0.19988867640495300293 ;  /* 0x3e4caf9e15107423 */ /* 0x000fe20000010010 */
[----:B------:R-:W-:Y:S06]  /*0770*/  @!P1 BRA `(.L_x_1) ;  /* 0x0000000000149947 */ /* 0x000fec0003800000 */
[C---:B------:R-:W-:Y:S02]  /*0780*/  ISETP.GE.AND P1, PT, R10.reuse, -0x407fffff, PT ;  /* 0xbf8000010a00780c */ /* 0x040fe40003f26270 */
[----:B------:R-:W-:-:S11]  /*0790*/  FSETP.NEU.AND P2, PT, R10, RZ, PT ;  /* 0x000000ff0a00720b */ /* 0x000fd60003f4d000 */
[----:B------:R-:W-:-:S05]  /*07a0*/  @P1 MOV R15, 0x7f800000 ;  /* 0x7f800000000f1802 */ /* 0x000fca0000000f00 */
[----:B------:R-:W-:-:S05]  /*07b0*/  @P1 FFMA.FTZ R22, R10, R15, +INF ;  /* 0x7f8000000a161423 */ /* 0x000fca000001000f */
[----:B------:R-:W-:-:S07]  /*07c0*/  FSEL R22, R22, -RZ, P2 ;  /* 0x800000ff16167208 */ /* 0x000fce0001000000 */
.L_x_1:
[----:B------:R-:W-:Y:S05]  /*07d0*/  BSYNC B0 ;  /* 0x0000000000007941 */ /* 0x000fea0003800000 */
.L_x_0:
[----:B------:R-:W-:Y:S01]  /*07e0*/  FFMA.FTZ R14, R23, R14, -0.16641564667224884033 ;  /* 0xbe2a68dd170e7423 */ /* 0x000fe2000001000e */
[----:B------:R-:W-:Y:S01]  /*07f0*/  FFMA.FTZ R16, R21, R16, -0.25000196695327758789 ;  /* 0xbe80004215107423 */ /* 0x000fe20000010010 */
[----:B------:R-:W-:Y:S01]  /*0800*/  ISETP.GE.U32.AND P5, PT, R11, 0x7f800000, PT ;  /* 0x7f8000000b00780c */ /* 0x000fe20003fa6070 */
[----:B------:R-:W-:Y:S01]  /*0810*/  FFMA.FTZ R17, R17, R24, R17 ;  /* 0x0000001811117223 */ /* 0x000fe20000010011 */
[----:B------:R-:W-:Y:S01]  /*0820*/  FFMA.FTZ R14, R23, R14, 0.19988867640495300293 ;  /* 0x3e4caf9e170e7423 */ /* 0x000fe2000001000e */
[----:B------:R-:W-:Y:S01]  /*0830*/  FFMA.FTZ R16, R21, R16, 0.33333510160446166992 ;  /* 0x3eaaaae615107423 */ /* 0x000fe20000010010 */
[----:B------:R-:W-:Y:S01]  /*0840*/  I2FP.F32.S32 R18, R18 ;  /* 0x0000001200127245 */ /* 0x000fe20000201400 */
[----:B------:R-:W-:Y:S01]  /*0850*/  BSSY B0, `(.L_x_2) ;  /* 0x0000017000007945 */ /* 0x000fe20003800000 */
[----:B------:R-:W-:Y:S01]  /*0860*/  FFMA.FTZ R14, R23, R14, -0.25000196695327758789 ;  /* 0xbe800042170e7423 */ /* 0x000fe2000001000e */
[----:B------:R-:W-:Y:S01]  /*0870*/  FFMA.FTZ R16, R21, R16, -0.5 ;  /* 0xbf00000015107423 */ /* 0x000fe20000010010 */
[----:B------:R-:W-:Y:S01]  /*0880*/  I2FP.F32.S32 R19, R19 ;  /* 0x0000001300137245 */ /* 0x000fe20000201400 */
[----:B------:R-:W-:Y:S01]  /*0890*/  FMUL R18, R18, 1.1920928955078125e-07 ;  /* 0x3400000012127820 */ /* 0x000fe20000400000 */
[----:B------:R-:W-:Y:S01]  /*08a0*/  FFMA.FTZ R14, R23, R14, 0.33333510160446166992 ;  /* 0x3eaaaae6170e7423 */ /* 0x000fe2000001000e */
[----:B------:R-:W-:Y:S01]  /*08b0*/  FMUL R16, R21, R16 ;  /* 0x0000001015107220 */ /* 0x000fe20000400000 */
[----:B------:R-:W-:Y:S01]  /*08c0*/  FSETP.GT.AND P1, PT, R8, RZ, PT ;  /* 0x000000ff0800720b */ /* 0x000fe20003f24000 */
[----:B------:R-:W-:Y:S01]  /*08d0*/  FMUL R19, R19, 1.1920928955078125e-07 ;  /* 0x3400000013137820 */ /* 0x000fe20000400000 */
[----:B------:R-:W-:Y:S01]  /*08e0*/  FFMA.FTZ R14, R23, R14, -0.5 ;  /* 0xbf000000170e7423 */ /* 0x000fe2000001000e */
[----:B------:R-:W-:Y:S01]  /*08f0*/  FSETP.GT.AND P2, PT, R7, RZ, PT ;  /* 0x000000ff0700720b */ /* 0x000fe20003f44000 */
[----:B------:R-:W-:Y:S01]  /*0900*/  FFMA.FTZ R16, R21, R16, R21 ;  /* 0x0000001015107223 */ /* 0x000fe20000010015 */
[----:B------:R-:W-:Y:S01]  /*0910*/  ISETP.GE.U32.AND P3, PT, R12, 0x7f800000, PT ;  /* 0x7f8000000c00780c */ /* 0x000fe20003f66070 */
[----:B------:R-:W-:Y:S01]  /*0920*/  FMUL R14, R23, R14 ;  /* 0x0000000e170e7220 */ /* 0x000fe20000400000 */
[----:B------:R-:W-:Y:S01]  /*0930*/  ISETP.GE.U32.AND P4, PT, R13, 0x7f800000, PT ;  /* 0x7f8000000d00780c */ /* 0x000fe20003f86070 */
[----:B------:R-:W-:Y:S01]  /*0940*/  FFMA.FTZ R17, R18, 0.69314718246459960938, R17 ;  /* 0x3f31721812117823 */ /* 0x000fe20000010011 */
[----:B------:R-:W-:Y:S01]  /*0950*/  I2FP.F32.S32 R20, R20 ;  /* 0x0000001400147245 */ /* 0x000fe20000201400 */
[----:B------:R-:W-:Y:S10]  /*0960*/  @!P5 BRA `(.L_x_3) ;  /* 0x000000000014d947 */ /* 0x000ff40003800000 */
[C---:B------:R-:W-:Y:S02]  /*0970*/  ISETP.GE.AND P5, PT, R11.reuse, -0x407fffff, PT ;  /* 0xbf8000010b00780c */ /* 0x040fe40003fa6270 */
[----:B------:R-:W-:-:S11]  /*0980*/  FSETP.NEU.AND P6, PT, R11, RZ, PT ;  /* 0x000000ff0b00720b */ /* 0x000fd60003fcd000 */
[----:B------:R-:W-:-:S05]  /*0990*/  @P5 MOV R10, 0x7f800000 ;  /* 0x7f800000000a5802 */ /* 0x000fca0000000f00 */
[----:B------:R-:W-:-:S05]  /*09a0*/  @P5 FFMA.FTZ R17, R11, R10, +INF ;  /* 0x7f8000000b115423 */ /* 0x000fca000001000a */
[----:B------:R-:W-:-:S07]  /*09b0*/  FSEL R17, R17, -RZ, P6 ;  /* 0x800000ff11117208 */ /* 0x000fce0003000000 */
.L_x_3:
[----:B------:R-:W-:Y:S05]  /*09c0*/  BSYNC B0 ;  /* 0x0000000000007941 */ /* 0x000fea0003800000 */
.L_x_2:
[----:B------:R-:W-:Y:S01]  /*09d0*/  BSSY B0, `(.L_x_4) ;  /* 0x000000a000007945 */ /* 0x000fe20003800000 */
[----:B------:R-:W-:Y:S01]  /*09e0*/  FFMA.FTZ R23, R23, R14, R23 ;  /* 0x0000000e17177223 */ /* 0x000fe20000010017 */
[----:B------:R-:W-:Y:S01]  /*09f0*/  FMUL R20, R20, 1.1920928955078125e-07 ;  /* 0x3400000014147820 */ /* 0x000fe20000400000 */
[----:B------:R-:W-:Y:S01]  /*0a00*/  FFMA.FTZ R14, R19, 0.69314718246459960938, R16 ;  /* 0x3f317218130e7823 */ /* 0x000fe20000010010 */
[----:B------:R-:W-:Y:S06]  /*0a10*/  @!P3 BRA `(.L_x_5) ;  /* 0x000000000014b947 */ /* 0x000fec0003800000 */
[C---:B------:R-:W-:Y:S02]  /*0a20*/  ISETP.GE.AND P3, PT, R12.reuse, -0x407fffff, PT ;  /* 0xbf8000010c00780c */ /* 0x040fe40003f66270 */
[----:B------:R-:W-:-:S11]  /*0a30*/  FSETP.NEU.AND P5, PT, R12, RZ, PT ;  /* 0x000000ff0c00720b */ /* 0x000fd60003fad000 */
[----:B------:R-:W-:-:S05]  /*0a40*/  @P3 MOV R11, 0x7f800000 ;  /* 0x7f800000000b3802 */ /* 0x000fca0000000f00 */
[----:B------:R-:W-:-:S05]  /*0a50*/  @P3 FFMA.FTZ R14, R12, R11, +INF ;  /* 0x7f8000000c0e3423 */ /* 0x000fca000001000b */
[----:B------:R-:W-:-:S07]  /*0a60*/  FSEL R14, R14, -RZ, P5 ;  /* 0x800000ff0e0e7208 */ /* 0x000fce0002800000 */
.L_x_5:
[----:B------:R-:W-:Y:S05]  /*0a70*/  BSYNC B0 ;  /* 0x0000000000007941 */ /* 0x000fea0003800000 */
.L_x_4:
[----:B------:R-:W-:Y:S01]  /*0a80*/  BSSY B0, `(.L_x_6) ;  /* 0x000000a000007945 */ /* 0x000fe20003800000 */
[----:B------:R-:W-:Y:S01]  /*0a90*/  FSEL R15, R8, RZ, !P1 ;  /* 0x000000ff080f7208 */ /* 0x000fe20004800000 */
[----:B------:R-:W-:Y:S01]  /*0aa0*/  FFMA.FTZ R20, R20, 0.69314718246459960938, R23 ;  /* 0x3f31721814147823 */ /* 0x000fe20000010017 */
[----:B------:R-:W-:Y:S01]  /*0ab0*/  FSEL R12, R7, RZ, !P2 ;  /* 0x000000ff070c7208 */ /* 0x000fe20005000000 */
[----:B------:R-:W-:Y:S06]  /*0ac0*/  @!P4 BRA `(.L_x_7) ;  /* 0x000000000014c947 */ /* 0x000fec0003800000 */
[C---:B------:R-:W-:Y:S02]  /*0ad0*/  ISETP.GE.AND P1, PT, R13.reuse, -0x407fffff, PT ;  /* 0xbf8000010d00780c */ /* 0x040fe40003f26270 */
[----:B------:R-:W-:-:S11]  /*0ae0*/  FSETP.NEU.AND P2, PT, R13, RZ, PT ;  /* 0x000000ff0d00720b */ /* 0x000fd60003f4d000 */
[----:B------:R-:W-:-:S05]  /*0af0*/  @P1 MOV R10, 0x7f800000 ;  /* 0x7f800000000a1802 */ /* 0x000fca0000000f00 */
[----:B------:R-:W-:-:S05]  /*0b00*/  @P1 FFMA.FTZ R20, R13, R10, +INF ;  /* 0x7f8000000d141423 */ /* 0x000fca000001000a */
[----:B------:R-:W-:-:S07]  /*0b10*/  FSEL R20, R20, -RZ, P2 ;  /* 0x800000ff14147208 */ /* 0x000fce0001000000 */
.L_x_7:
[----:B------:R-:W-:Y:S05]  /*0b20*/  BSYNC B0 ;  /* 0x0000000000007941 */ /* 0x000fea0003800000 */
.L_x_6:
[----:B------:R-:W1:Y:S01]  /*0b30*/  LDC.64 R10, c[0x0][0x220] ;  /* 0x00008800ff0a7b82 */ /* 0x000e620000000a00 */
[----:B------:R-:W-:Y:S01]  /*0b40*/  FSETP.GT.AND P1, PT, R6, RZ, PT ;  /* 0x000000ff0600720b */ /* 0x000fe20003f24000 */
[----:B-----5:R-:W-:Y:S01]  /*0b50*/  FADD R13, -R4, 1 ;  /* 0x3f800000040d7421 */ /* 0x020fe20000000100 */
[----:B------:R-:W-:Y:S01]  /*0b60*/  FADD R4, -R3, 1 ;  /* 0x3f80000003047421 */ /* 0x000fe20000000100 */
[----:B------:R-:W-:Y:S01]  /*0b70*/  FSETP.GT.AND P2, PT, R5, RZ, PT ;  /* 0x000000ff0500720b */ /* 0x000fe20003f44000 */
[----:B------:R-:W-:Y:S01]  /*0b80*/  FADD R17, R12, -R17 ;  /* 0x800000110c117221 */ /* 0x000fe20000000000 */
[----:B------:R-:W-:Y:S01]  /*0b90*/  FSEL R3, R6, RZ, !P1 ;  /* 0x000000ff06037208 */ /* 0x000fe20004800000 */
[----:B------:R-:W-:Y:S01]  /*0ba0*/  FADD R22, R15, -R22 ;  /* 0x800000160f167221 */ /* 0x000fe20000000000 */
[----:B------:R-:W-:Y:S01]  /*0bb0*/  FSEL R15, R5, RZ, !P2 ;  /* 0x000000ff050f7208 */ /* 0x000fe20005000000 */
[----:B------:R-:W-:Y:S01]  /*0bc0*/  FFMA R4, R4, R7, -R17 ;  /* 0x0000000704047223 */ /* 0x000fe20000000811 */
[----:B------:R-:W-:Y:S01]  /*0bd0*/  FADD R0, -R0, 1 ;  /* 0x3f80000000007421 */ /* 0x000fe20000000100 */
[----:B------:R-:W-:Y:S01]  /*0be0*/  FADD R14, R3, -R14 ;  /* 0x8000000e030e7221 */ /* 0x000fe20000000000 */
[----:B------:R-:W-:Y:S01]  /*0bf0*/  FFMA R13, R13, R8, -R22 ;  /* 0x000000080d0d7223 */ /* 0x000fe20000000816 */
[----:B------:R-:W-:Y:S01]  /*0c00*/  FADD R3, -R2, 1 ;  /* 0x3f80000002037421 */ /* 0x000fe20000000100 */
[----:B------:R-:W-:-:S02]  /*0c10*/  FADD R15, R15, -R20 ;  /* 0x800000140f0f7221 */ /* 0x000fc40000000000 */
[----:B------:R-:W-:Y:S01]  /*0c20*/  FADD R4, R4, R13 ;  /* 0x0000000d04047221 */ /* 0x000fe20000000000 */
[----:B------:R-:W-:Y:S01]  /*0c30*/  FFMA R3, R3, R6, -R14 ;  /* 0x0000000603037223 */ /* 0x000fe2000000080e */
[----:B------:R-:W-:-:S03]  /*0c40*/  FFMA R0, R0, R5, -R15 ;  /* 0x0000000500007223 */ /* 0x000fc6000000080f */
[----:B------:R-:W-:Y:S01]  /*0c50*/  FADD R3, R4, R3 ;  /* 0x0000000304037221 */ /* 0x000fe20000000000 */
[----:B-1----:R-:W-:-:S04]  /*0c60*/  IMAD.WIDE R10, R9, 0x4, R10 ;  /* 0x00000004090a7825 */ /* 0x002fc800078e020a */
[----:B------:R-:W-:Y:S01]  /*0c70*/  FADD R0, R0, R3 ;  /* 0x0000000300007221 */ /* 0x000fe20000000000 */
[----:B------:R-:W-:Y:S06]  /*0c80*/  @P0 EXIT ;  /* 0x000000000000094d */ /* 0x000fec0003800000 */
[----:B------:R-:W-:-:S05]  /*0c90*/  FMUL R3, R0, 0.25 ;  /* 0x3e80000000037820 */ /* 0x000fca0000400000 */
[----:B------:R-:W-:Y:S01]  /*0ca0*/  STG.E desc[UR4][R10.64], R3 ;  /* 0x000000030a007986 */ /* 0x000fe2000c101904 */
[----:B------:R-:W-:Y:S05]  /*0cb0*/  EXIT ;  /* 0x000000000000794d */ /* 0x000fea0003800000 */
.L_x_8:
[----:B------:R-:W-:-:S00]  /*0cc0*/  BRA `(.L_x_8) ;  /* 0xfffffffc00fc7947 */ /* 0x000fc0000383ffff */
[----:B------:R-:W-:-:S00]  /*0cd0*/  NOP ;  /* 0x0000000000007918 */ /* 0x000fc00000000000 */
        /* <DEDUP_REMOVED lines=10> */
.L_x_9:


//--------------------- .nv.global.init           --------------------------
	.section	.nv.global.init,"aw",@progbits
.nv.global.init:
	.type		_$_str,@object
	.size		_$_str,(.L_0 - _$_str)
_$_str:
        /*0000*/ 	.byte	0x5f, 0x5f, 0x43, 0x55, 0x44, 0x41, 0x5f, 0x46, 0x54, 0x5a, 0x00
.L_0:


//--------------------- .nv.constant0.triton_poi_fused_binary_cross_entropy_with_logits_mean_0 --------------------------
	.section	.nv.constant0.triton_poi_fused_binary_cross_entropy_with_logits_mean_0,"a",@progbits
	.sectionflags	@""
	.align	4
.nv.constant0.triton_poi_fused_binary_cross_entropy_with_logits_mean_0:
	.zero		556
